//
// Generated by NVIDIA NVVM Compiler
//
// Compiler Build ID: CL-36424714
// Cuda compilation tools, release 13.0, V13.0.88
// Based on NVVM 20.0.0
//

.version 9.0
.target sm_100
.address_size 64

	// .globl	_Z9powKernelPKfPfi

.visible .entry _Z9powKernelPKfPfi(
	.param .u64 .ptr .align 1 _Z9powKernelPKfPfi_param_0,
	.param .u64 .ptr .align 1 _Z9powKernelPKfPfi_param_1,
	.param .u32 _Z9powKernelPKfPfi_param_2
)
{
	.reg .pred 	%p<12>;
	.reg .b32 	%r<17>;
	.reg .b32 	%f<66>;
	.reg .b64 	%rd<9>;

	ld.param.u64 	%rd1, [_Z9powKernelPKfPfi_param_0];
	ld.param.u64 	%rd2, [_Z9powKernelPKfPfi_param_1];
	ld.param.u32 	%r2, [_Z9powKernelPKfPfi_param_2];
	mov.u32 	%r3, %ctaid.x;
	mov.u32 	%r4, %ntid.x;
	mov.u32 	%r5, %tid.x;
	mad.lo.s32 	%r1, %r3, %r4, %r5;
	setp.ge.s32 	%p1, %r1, %r2;
	@%p1 bra 	$L__BB0_9;
	cvta.to.global.u64 	%rd3, %rd1;
	mul.wide.s32 	%rd4, %r1, 4;
	add.s64 	%rd5, %rd3, %rd4;
	ld.global.f32 	%f1, [%rd5];
	abs.f32 	%f2, %f1;
	setp.eq.f32 	%p2, %f1, 0f3F800000;
	mov.f32 	%f65, 0f3F800000;
	@%p2 bra 	$L__BB0_8;
	setp.num.f32 	%p3, %f2, %f2;
	@%p3 bra 	$L__BB0_4;
	mov.f32 	%f64, 0f40200000;
	add.rn.f32 	%f65, %f1, %f64;
	bra.uni 	$L__BB0_8;
$L__BB0_4:
	setp.neu.f32 	%p4, %f1, 0f00000000;
	setp.neu.f32 	%p5, %f2, 0f7F800000;
	and.pred  	%p6, %p4, %p5;
	@%p6 bra 	$L__BB0_6;
	add.f32 	%f63, %f1, %f1;
	mov.b32 	%r15, %f63;
	and.b32  	%r16, %r15, 2147483647;
	mov.b32 	%f65, %r16;
	bra.uni 	$L__BB0_8;
$L__BB0_6:
	setp.lt.f32 	%p7, %f2, 0f00800000;
	mul.f32 	%f8, %f2, 0f4B800000;
	selp.f32 	%f9, %f8, %f2, %p7;
	mov.b32 	%r6, %f9;
	add.s32 	%r7, %r6, -1060439283;
	and.b32  	%r8, %r7, -8388608;
	sub.s32 	%r9, %r6, %r8;
	mov.b32 	%f10, %r9;
	cvt.rn.f32.s32 	%f11, %r8;
	selp.f32 	%f12, 0fC1C00000, 0f00000000, %p7;
	fma.rn.f32 	%f13, %f11, 0f34000000, %f12;
	add.f32 	%f14, %f10, 0fBF800000;
	add.f32 	%f15, %f10, 0f3F800000;
	rcp.approx.ftz.f32 	%f16, %f15;
	add.f32 	%f17, %f14, %f14;
	mul.f32 	%f18, %f17, %f16;
	mul.f32 	%f19, %f18, %f18;
	neg.f32 	%f20, %f18;
	sub.f32 	%f21, %f14, %f18;
	add.f32 	%f22, %f21, %f21;
	fma.rn.f32 	%f23, %f20, %f14, %f22;
	mul.rn.f32 	%f24, %f16, %f23;
	fma.rn.f32 	%f25, %f19, 0f3A2C32E4, 0f3B52E7DB;
	fma.rn.f32 	%f26, %f25, %f19, 0f3C93BB73;
	fma.rn.f32 	%f27, %f26, %f19, 0f3DF6384F;
	mul.rn.f32 	%f28, %f27, %f19;
	fma.rn.f32 	%f29, %f18, 0f3FB8AA3B, %f13;
	mul.f32 	%f30, %f28, 0f40400000;
	sub.f32 	%f31, %f13, %f29;
	fma.rn.f32 	%f32, %f18, 0f3FB8AA3B, %f31;
	fma.rn.f32 	%f33, %f24, 0f3FB8AA3B, %f32;
	fma.rn.f32 	%f34, %f18, 0f32A55E34, %f33;
	fma.rn.f32 	%f35, %f30, %f24, %f34;
	fma.rn.f32 	%f36, %f28, %f18, %f35;
	add.rn.f32 	%f37, %f29, %f36;
	mov.f32 	%f38, 0f40200000;
	mul.rn.f32 	%f39, %f37, %f38;
	cvt.rni.f32.f32 	%f40, %f39;
	sub.f32 	%f41, %f39, %f40;
	neg.f32 	%f42, %f39;
	fma.rn.f32 	%f43, %f37, 0f40200000, %f42;
	neg.f32 	%f44, %f29;
	add.rn.f32 	%f45, %f37, %f44;
	neg.f32 	%f46, %f45;
	add.rn.f32 	%f47, %f36, %f46;
	fma.rn.f32 	%f48, %f47, 0f40200000, %f43;
	add.f32 	%f49, %f41, %f48;
	setp.gt.f32 	%p8, %f40, 0f00000000;
	selp.b32 	%r10, 0, -2097152000, %p8;
	setp.geu.f32 	%p9, %f1, 0f00000000;
	setp.lt.f32 	%p10, %f39, 0f00000000;
	selp.f32 	%f50, 0f00000000, 0f7F800000, %p10;
	abs.f32 	%f51, %f39;
	setp.gt.f32 	%p11, %f51, 0f43180000;
	cvt.rzi.s32.f32 	%r11, %f40;
	shl.b32 	%r12, %r11, 23;
	sub.s32 	%r13, %r12, %r10;
	mov.b32 	%f52, %r13;
	add.s32 	%r14, %r10, 2130706432;
	mov.b32 	%f53, %r14;
	fma.rn.f32 	%f54, %f49, 0f391FCB8E, 0f3AAF85ED;
	fma.rn.f32 	%f55, %f54, %f49, 0f3C1D9856;
	fma.rn.f32 	%f56, %f55, %f49, 0f3D6357BB;
	fma.rn.f32 	%f57, %f56, %f49, 0f3E75FDEC;
	fma.rn.f32 	%f58, %f57, %f49, 0f3F317218;
	fma.rn.f32 	%f59, %f58, %f49, 0f3F800000;
	mul.f32 	%f60, %f59, %f53;
	mul.f32 	%f61, %f60, %f52;
	selp.f32 	%f65, %f50, %f61, %p11;
	@%p9 bra 	$L__BB0_8;
	mov.f32 	%f65, 0f7FFFFFFF;
$L__BB0_8:
	cvta.to.global.u64 	%rd6, %rd2;
	add.s64 	%rd8, %rd6, %rd4;
	st.global.f32 	[%rd8], %f65;
$L__BB0_9:
	ret;

}


// ===== COMPILED SASS (sm_100) =====

	.target	sm_100

	.elftype	@"ET_EXEC"


//--------------------- .note.nv.tkinfo           --------------------------
	.section	.note.nv.tkinfo,"",@"SHT_NOTE"
	.sectionflags	@"SHF_NOTE_NV_TKINFO"
	.tkinfo
        /*0018*/ 	.word	0x00000002
        /*0030*/ 	.string	""
        /*0030*/ 	.string	"ptxas"
        /*0030*/ 	.string	"Cuda compilation tools, release 13.0, V13.0.88"
        /*0030*/ 	.string	"Build cuda_13.0.r13.0/compiler.36424714_0"
        /*0030*/ 	.string	"-arch sm_100 -m 64 "



//--------------------- .note.nv.cuinfo           --------------------------
	.section	.note.nv.cuinfo,"",@"SHT_NOTE"
	.sectionflags	@"SHF_NOTE_NV_CUINFO"
        /*0018*/ 	.short	0x0002
        /*001a*/ 	.short	0x0064
        /*001c*/ 	.short	0x0082
	.zero		2


//--------------------- .nv.info                  --------------------------
	.section	.nv.info,"",@"SHT_CUDA_INFO"
	.align	4


	//----- nvinfo : EIATTR_REGCOUNT
	.align		4
        /*0000*/ 	.byte	0x04, 0x2f
        /*0002*/ 	.short	(.L_1 - .L_0)
	.align		4
.L_0:
        /*0004*/ 	.word	index@(_Z9powKernelPKfPfi)
        /*0008*/ 	.word	0x0000000f


	//----- nvinfo : EIATTR_FRAME_SIZE
	.align		4
.L_1:
        /*000c*/ 	.byte	0x04, 0x11
        /*000e*/ 	.short	(.L_3 - .L_2)
	.align		4
.L_2:
        /*0010*/ 	.word	index@(_Z9powKernelPKfPfi)
        /*0014*/ 	.word	0x00000000


	//----- nvinfo : EIATTR_MIN_STACK_SIZE
	.align		4
.L_3:
        /*0018*/ 	.byte	0x04, 0x12
        /*001a*/ 	.short	(.L_5 - .L_4)
	.align		4
.L_4:
        /*001c*/ 	.word	index@(_Z9powKernelPKfPfi)
        /*0020*/ 	.word	0x00000000
.L_5:


//--------------------- .nv.compat                --------------------------
	.section	.nv.compat,"",@"SHT_CUDA_COMPAT_INFO"
	.align	4
        /*0000*/ 	.byte	0x02, 0x09, 0x00, 0x00, 0x02, 0x02, 0x01, 0x00, 0x02, 0x05, 0x05, 0x00, 0x03, 0x07, 0x01, 0x01
        /*0010*/ 	.byte	0x02, 0x03, 0x00, 0x00, 0x02, 0x06, 0x01, 0x00, 0x04, 0x0b, 0x08, 0x00, 0x01, 0x00, 0x00, 0x00
        /*0020*/ 	.byte	0x00, 0x00, 0x00, 0x00


//--------------------- .nv.info._Z9powKernelPKfPfi --------------------------
	.section	.nv.info._Z9powKernelPKfPfi,"",@"SHT_CUDA_INFO"
	.sectionflags	@""
	.align	4


	//----- nvinfo : EIATTR_CUDA_API_VERSION
	.align		4
        /*0000*/ 	.byte	0x04, 0x37
        /*0002*/ 	.short	(.L_7 - .L_6)
.L_6:
        /*0004*/ 	.word	0x00000082


	//----- nvinfo : EIATTR_KPARAM_INFO
	.align		4
.L_7:
        /*0008*/ 	.byte	0x04, 0x17
        /*000a*/ 	.short	(.L_9 - .L_8)
.L_8:
        /*000c*/ 	.word	0x00000000
        /*0010*/ 	.short	0x0002
        /*0012*/ 	.short	0x0010
        /*0014*/ 	.byte	0x00, 0xf0, 0x11, 0x00


	//----- nvinfo : EIATTR_KPARAM_INFO
	.align		4
.L_9:
        /*0018*/ 	.byte	0x04, 0x17
        /*001a*/ 	.short	(.L_11 - .L_10)
.L_10:
        /*001c*/ 	.word	0x00000000
        /*0020*/ 	.short	0x0001
        /*0022*/ 	.short	0x0008
        /*0024*/ 	.byte	0x00, 0xf5, 0x21, 0x00


	//----- nvinfo : EIATTR_KPARAM_INFO
	.align		4
.L_11:
        /*0028*/ 	.byte	0x04, 0x17
        /*002a*/ 	.short	(.L_13 - .L_12)
.L_12:
        /*002c*/ 	.word	0x00000000
        /*0030*/ 	.short	0x0000
        /*0032*/ 	.short	0x0000
        /*0034*/ 	.byte	0x00, 0xf5, 0x21, 0x00


	//----- nvinfo : EIATTR_SPARSE_MMA_MASK
	.align		4
.L_13:
        /*0038*/ 	.byte	0x03, 0x50
        /*003a*/ 	.short	0x0000


	//----- nvinfo : EIATTR_MAXREG_COUNT
	.align		4
        /*003c*/ 	.byte	0x03, 0x1b
        /*003e*/ 	.short	0x00ff


	//----- nvinfo : EIATTR_MERCURY_ISA_VERSION
	.align		4
        /*0040*/ 	.byte	0x03, 0x5f
        /*0042*/ 	.short	0x0101


	//----- nvinfo : EIATTR_VRC_CTA_INIT_COUNT
	.align		4
        /*0044*/ 	.byte	0x02, 0x4a
	.zero		1
	.zero		1


	//----- nvinfo : EIATTR_EXIT_INSTR_OFFSETS
	.align		4
        /*0048*/ 	.byte	0x04, 0x1c
        /*004a*/ 	.short	(.L_15 - .L_14)


	//   ....[0]....
.L_14:
        /*004c*/ 	.word	0x00000070


	//   ....[1]....
        /*0050*/ 	.word	0x00000580


	//----- nvinfo : EIATTR_CRS_STACK_SIZE
	.align		4
.L_15:
        /*0054*/ 	.byte	0x04, 0x1e
        /*0056*/ 	.short	(.L_17 - .L_16)
.L_16:
        /*0058*/ 	.word	0x00000000


	//----- nvinfo : EIATTR_CBANK_PARAM_SIZE
	.align		4
.L_17:
        /*005c*/ 	.byte	0x03, 0x19
        /*005e*/ 	.short	0x0014


	//----- nvinfo : EIATTR_PARAM_CBANK
	.align		4
        /*0060*/ 	.byte	0x04, 0x0a
        /*0062*/ 	.short	(.L_19 - .L_18)
	.align		4
.L_18:
        /*0064*/ 	.word	index@(.nv.constant0._Z9powKernelPKfPfi)
        /*0068*/ 	.short	0x0380
        /*006a*/ 	.short	0x0014


	//----- nvinfo : EIATTR_SW_WAR
	.align		4
.L_19:
        /*006c*/ 	.byte	0x04, 0x36
        /*006e*/ 	.short	(.L_21 - .L_20)
.L_20:
        /*0070*/ 	.word	0x00000008
.L_21:


//--------------------- .nv.callgraph             --------------------------
	.section	.nv.callgraph,"",@"SHT_CUDA_CALLGRAPH"
	.align	4
	.sectionentsize	8
	.align		4
        /*0000*/ 	.word	0x00000000
	.align		4
        /*0004*/ 	.word	0xffffffff
	.align		4
        /*0008*/ 	.word	0x00000000
	.align		4
        /*000c*/ 	.word	0xfffffffe
	.align		4
        /*0010*/ 	.word	0x00000000
	.align		4
        /*0014*/ 	.word	0xfffffffd
	.align		4
        /*0018*/ 	.word	0x00000000
	.align		4
        /*001c*/ 	.word	0xfffffffc


//--------------------- .text._Z9powKernelPKfPfi  --------------------------
	.section	.text._Z9powKernelPKfPfi,"ax",@progbits
	.align	128
        .global         _Z9powKernelPKfPfi
        .type           _Z9powKernelPKfPfi,@function
        .size           _Z9powKernelPKfPfi,(.L_x_3 - _Z9powKernelPKfPfi)
        .other          _Z9powKernelPKfPfi,@"STO_CUDA_ENTRY STV_DEFAULT"
_Z9powKernelPKfPfi:
.text._Z9powKernelPKfPfi:
[----:B------:R-:W-:Y:S01]  /*0000*/  LDC R1, c[0x0][0x37c] ;  /* 0x0000df00ff017b82 */ /* 0x000fe20000000800 */
[----:B------:R-:W0:Y:S07]  /*0010*/  S2R R3, SR_TID.X ;  /* 0x0000000000037919 */ /* 0x000e2e0000002100 */
[----:B------:R-:W0:Y:S01]  /*0020*/  S2UR UR4, SR_CTAID.X ;  /* 0x00000000000479c3 */ /* 0x000e220000002500 */
[----:B------:R-:W1:Y:S07]  /*0030*/  LDCU UR5, c[0x0][0x390] ;  /* 0x00007200ff0577ac */ /* 0x000e6e0008000800 */
[----:B------:R-:W0:Y:S02]  /*0040*/  LDC R0, c[0x0][0x360] ;  /* 0x0000d800ff007b82 */ /* 0x000e240000000800 */
[----:B0-----:R-:W-:-:S05]  /*0050*/  IMAD R0, R0, UR4, R3 ;  /* 0x0000000400007c24 */ /* 0x001fca000f8e0203 */
[----:B-1----:R-:W-:-:S13]  /*0060*/  ISETP.GE.AND P0, PT, R0, UR5, PT ;  /* 0x0000000500007c0c */ /* 0x002fda000bf06270 */
[----:B------:R-:W-:Y:S05]  /*0070*/  @P0 EXIT ;  /* 0x000000000000094d */ /* 0x000fea0003800000 */
[----:B------:R-:W0:Y:S01]  /*0080*/  LDC.64 R2, c[0x0][0x380] ;  /* 0x0000e000ff027b82 */ /* 0x000e220000000a00 */
[----:B------:R-:W1:Y:S01]  /*0090*/  LDCU.64 UR4, c[0x0][0x358] ;  /* 0x00006b00ff0477ac */ /* 0x000e620008000a00 */
[----:B0-----:R-:W-:-:S06]  /*00a0*/  IMAD.WIDE R2, R0, 0x4, R2 ;  /* 0x0000000400027825 */ /* 0x001fcc00078e0202 */
[----:B-1----:R-:W2:Y:S01]  /*00b0*/  LDG.E R2, desc[UR4][R2.64] ;  /* 0x0000000402027981 */ /* 0x002ea2000c1e1900 */
[----:B------:R-:W-:Y:S01]  /*00c0*/  BSSY.RECONVERGENT B0, `(.L_x_0) ;  /* 0x0000048000007945 */ /* 0x000fe20003800200 */
[----:B------:R-:W-:Y:S01]  /*00d0*/  HFMA2 R5, -RZ, RZ, 1.875, 0 ;  /* 0x3f800000ff057431 */ /* 0x000fe200000001ff */
[----:B--2---:R-:W-:-:S13]  /*00e0*/  FSETP.NEU.AND P0, PT, R2, 1, PT ;  /* 0x3f8000000200780b */ /* 0x004fda0003f0d000 */
[----:B------:R-:W-:Y:S05]  /*00f0*/  @!P0 BRA `(.L_x_1) ;  /* 0x0000000400108947 */ /* 0x000fea0003800000 */
[----:B------:R-:W-:-:S13]  /*0100*/  FSETP.NAN.AND P0, PT, |R2|, |R2|, PT ;  /* 0x400000020200720b */ /* 0x000fda0003f08200 */
[----:B------:R-:W-:Y:S01]  /*0110*/  @P0 FADD R5, R2, 2.5 ;  /* 0x4020000002050421 */ /* 0x000fe20000000000 */
[----:B------:R-:W-:Y:S06]  /*0120*/  @P0 BRA `(.L_x_1) ;  /* 0x0000000400040947 */ /* 0x000fec0003800000 */
[----:B------:R-:W-:-:S04]  /*0130*/  FSETP.NEU.AND P0, PT, |R2|, +INF , PT ;  /* 0x7f8000000200780b */ /* 0x000fc80003f0d200 */
[----:B------:R-:W-:-:S13]  /*0140*/  FSETP.NEU.AND P0, PT, R2, RZ, P0 ;  /* 0x000000ff0200720b */ /* 0x000fda000070d000 */
[----:B------:R-:W-:-:S05]  /*0150*/  @!P0 FADD R5, R2, R2 ;  /* 0x0000000202058221 */ /* 0x000fca0000000000 */
[----:B------:R-:W-:Y:S01]  /*0160*/  @!P0 LOP3.LUT R5, R5, 0x7fffffff, RZ, 0xc0, !PT ;  /* 0x7fffffff05058812 */ /* 0x000fe200078ec0ff */
[----:B------:R-:W-:Y:S06]  /*0170*/  @!P0 BRA `(.L_x_1) ;  /* 0x0000000000f08947 */ /* 0x000fec0003800000 */
[C---:B------:R-:W-:Y:S01]  /*0180*/  FMUL R3, |R2|.reuse, 16777216 ;  /* 0x4b80000002037820 */ /* 0x040fe20000400200 */
[C---:B------:R-:W-:Y:S02]  /*0190*/  FSETP.GEU.AND P0, PT, |R2|.reuse, 1.175494350822287508e-38, PT ;  /* 0x008000000200780b */ /* 0x040fe40003f0e200 */
[----:B------:R-:W-:Y:S02]  /*01a0*/  MOV R9, 0x3a2c32e4 ;  /* 0x3a2c32e400097802 */ /* 0x000fe40000000f00 */
[----:B------:R-:W-:Y:S02]  /*01b0*/  FSEL R3, R3, |R2|, !P0 ;  /* 0x4000000203037208 */ /* 0x000fe40004000000 */
[----:B------:R-:W-:Y:S02]  /*01c0*/  FSETP.GEU.AND P2, PT, R2, RZ, PT ;  /* 0x000000ff0200720b */ /* 0x000fe40003f4e000 */
[----:B------:R-:W-:-:S04]  /*01d0*/  IADD3 R4, PT, PT, R3, -0x3f3504f3, RZ ;  /* 0xc0cafb0d03047810 */ /* 0x000fc80007ffe0ff */
[----:B------:R-:W-:-:S04]  /*01e0*/  LOP3.LUT R4, R4, 0xff800000, RZ, 0xc0, !PT ;  /* 0xff80000004047812 */ /* 0x000fc800078ec0ff */
[-C--:B------:R-:W-:Y:S02]  /*01f0*/  IADD3 R3, PT, PT, R3, -R4.reuse, RZ ;  /* 0x8000000403037210 */ /* 0x080fe40007ffe0ff */
[----:B------:R-:W-:-:S03]  /*0200*/  I2FP.F32.S32 R4, R4 ;  /* 0x0000000400047245 */ /* 0x000fc60000201400 */
[C---:B------:R-:W-:Y:S01]  /*0210*/  FADD R6, R3.reuse, 1 ;  /* 0x3f80000003067421 */ /* 0x040fe20000000000 */
[----:B------:R-:W-:Y:S01]  /*0220*/  FADD R5, R3, -1 ;  /* 0xbf80000003057421 */ /* 0x000fe20000000000 */
[----:B------:R-:W-:-:S03]  /*0230*/  FSEL R3, RZ, -24, P0 ;  /* 0xc1c00000ff037808 */ /* 0x000fc60000000000 */
[----:B------:R-:W-:Y:S01]  /*0240*/  FADD R7, R5, R5 ;  /* 0x0000000505077221 */ /* 0x000fe20000000000 */
[----:B------:R-:W0:Y:S01]  /*0250*/  MUFU.RCP R6, R6 ;  /* 0x0000000600067308 */ /* 0x000e220000001000 */
[----:B------:R-:W-:Y:S02]  /*0260*/  FFMA R3, R4, 1.1920928955078125e-07, R3 ;  /* 0x3400000004037823 */ /* 0x000fe40000000003 */
[----:B0-----:R-:W-:-:S04]  /*0270*/  FMUL R8, R6, R7 ;  /* 0x0000000706087220 */ /* 0x001fc80000400000 */
[----:B------:R-:W-:Y:S01]  /*0280*/  FADD R7, R5, -R8 ;  /* 0x8000000805077221 */ /* 0x000fe20000000000 */
[CC--:B------:R-:W-:Y:S01]  /*0290*/  FMUL R4, R8.reuse, R8.reuse ;  /* 0x0000000808047220 */ /* 0x0c0fe20000400000 */
[----:B------:R-:W-:Y:S02]  /*02a0*/  FFMA R12, R8, 1.4426950216293334961, R3 ;  /* 0x3fb8aa3b080c7823 */ /* 0x000fe40000000003 */
[----:B------:R-:W-:Y:S01]  /*02b0*/  FADD R10, R7, R7 ;  /* 0x00000007070a7221 */ /* 0x000fe20000000000 */
[C---:B------:R-:W-:Y:S01]  /*02c0*/  FFMA R7, R4.reuse, R9, 0.0032181653659790754318 ;  /* 0x3b52e7db04077423 */ /* 0x040fe20000000009 */
[----:B------:R-:W-:Y:S02]  /*02d0*/  FADD R3, R3, -R12 ;  /* 0x8000000c03037221 */ /* 0x000fe40000000000 */
[----:B------:R-:W-:Y:S01]  /*02e0*/  FFMA R5, R5, -R8, R10 ;  /* 0x8000000805057223 */ /* 0x000fe2000000000a */
[----:B------:R-:W-:Y:S01]  /*02f0*/  FFMA R7, R4, R7, 0.018033718690276145935 ;  /* 0x3c93bb7304077423 */ /* 0x000fe20000000007 */
[----:B------:R-:W-:-:S02]  /*0300*/  FFMA R10, R8, 1.4426950216293334961, R3 ;  /* 0x3fb8aa3b080a7823 */ /* 0x000fc40000000003 */
[----:B------:R-:W-:Y:S01]  /*0310*/  FMUL R5, R6, R5 ;  /* 0x0000000506057220 */ /* 0x000fe20000400000 */
[----:B------:R-:W-:-:S03]  /*0320*/  FFMA R7, R4, R7, 0.12022458761930465698 ;  /* 0x3df6384f04077423 */ /* 0x000fc60000000007 */
[----:B------:R-:W-:Y:S01]  /*0330*/  FFMA R3, R5, 1.4426950216293334961, R10 ;  /* 0x3fb8aa3b05037823 */ /* 0x000fe2000000000a */
[----:B------:R-:W-:-:S03]  /*0340*/  FMUL R7, R4, R7 ;  /* 0x0000000704077220 */ /* 0x000fc60000400000 */
[----:B------:R-:W-:Y:S01]  /*0350*/  FFMA R6, R8, 1.9251366722983220825e-08, R3 ;  /* 0x32a55e3408067823 */ /* 0x000fe20000000003 */
[----:B------:R-:W-:-:S04]  /*0360*/  FMUL R4, R7, 3 ;  /* 0x4040000007047820 */ /* 0x000fc80000400000 */
[----:B------:R-:W-:Y:S01]  /*0370*/  FFMA R4, R5, R4, R6 ;  /* 0x0000000405047223 */ /* 0x000fe20000000006 */
[----:B------:R-:W-:-:S03]  /*0380*/  HFMA2 R6, -RZ, RZ, 0.64013671875, -15.109375 ;  /* 0x391fcb8eff067431 */ /* 0x000fc600000001ff */
[----:B------:R-:W-:-:S04]  /*0390*/  FFMA R7, R8, R7, R4 ;  /* 0x0000000708077223 */ /* 0x000fc80000000004 */
[----:B------:R-:W-:-:S04]  /*03a0*/  FADD R3, R12, R7 ;  /* 0x000000070c037221 */ /* 0x000fc80000000000 */
[----:B------:R-:W-:Y:S01]  /*03b0*/  FMUL R4, R3, 2.5 ;  /* 0x4020000003047820 */ /* 0x000fe20000400000 */
[----:B------:R-:W-:-:S03]  /*03c0*/  FADD R12, -R12, R3 ;  /* 0x000000030c0c7221 */ /* 0x000fc60000000100 */
[----:B------:R-:W0:Y:S01]  /*03d0*/  FRND R5, R4 ;  /* 0x0000000400057307 */ /* 0x000e220000201000 */
[----:B------:R-:W-:Y:S01]  /*03e0*/  FADD R12, R7, -R12 ;  /* 0x8000000c070c7221 */ /* 0x000fe20000000000 */
[----:B------:R-:W-:Y:S01]  /*03f0*/  FFMA R3, R3, 2.5, -R4 ;  /* 0x4020000003037823 */ /* 0x000fe20000000804 */
[----:B------:R-:W-:-:S03]  /*0400*/  FSETP.GT.AND P0, PT, |R4|, 152, PT ;  /* 0x431800000400780b */ /* 0x000fc60003f04200 */
[----:B------:R-:W-:Y:S01]  /*0410*/  FFMA R12, R12, 2.5, R3 ;  /* 0x402000000c0c7823 */ /* 0x000fe20000000003 */
[----:B0-----:R-:W-:Y:S01]  /*0420*/  FADD R3, R4, -R5 ;  /* 0x8000000504037221 */ /* 0x001fe20000000000 */
[----:B------:R-:W-:-:S03]  /*0430*/  FSETP.GT.AND P1, PT, R5, RZ, PT ;  /* 0x000000ff0500720b */ /* 0x000fc60003f24000 */
[----:B------:R-:W-:Y:S01]  /*0440*/  FADD R3, R3, R12 ;  /* 0x0000000c03037221 */ /* 0x000fe20000000000 */
[----:B------:R-:W-:Y:S02]  /*0450*/  SEL R5, RZ, 0x83000000, P1 ;  /* 0x83000000ff057807 */ /* 0x000fe40000800000 */
[----:B------:R-:W-:Y:S01]  /*0460*/  FSETP.GEU.AND P1, PT, R4, RZ, PT ;  /* 0x000000ff0400720b */ /* 0x000fe20003f2e000 */
[----:B------:R-:W-:Y:S01]  /*0470*/  FFMA R6, R3, R6, 0.0013391353422775864601 ;  /* 0x3aaf85ed03067423 */ /* 0x000fe20000000006 */
[----:B------:R-:W-:-:S03]  /*0480*/  IADD3 R2, PT, PT, R5, 0x7f000000, RZ ;  /* 0x7f00000005027810 */ /* 0x000fc60007ffe0ff */
[C---:B------:R-:W-:Y:S02]  /*0490*/  FFMA R8, R3.reuse, R6, 0.0096188392490148544312 ;  /* 0x3c1d985603087423 */ /* 0x040fe40000000006 */
[----:B------:R-:W0:Y:S02]  /*04a0*/  F2I.NTZ R6, R4 ;  /* 0x0000000400067305 */ /* 0x000e240000203100 */
[----:B------:R-:W-:-:S04]  /*04b0*/  FFMA R8, R3, R8, 0.055503588169813156128 ;  /* 0x3d6357bb03087423 */ /* 0x000fc80000000008 */
[----:B------:R-:W-:-:S04]  /*04c0*/  FFMA R8, R3, R8, 0.24022644758224487305 ;  /* 0x3e75fdec03087423 */ /* 0x000fc80000000008 */
[----:B------:R-:W-:-:S04]  /*04d0*/  FFMA R8, R3, R8, 0.69314718246459960938 ;  /* 0x3f31721803087423 */ /* 0x000fc80000000008 */
[----:B------:R-:W-:Y:S01]  /*04e0*/  FFMA R3, R3, R8, 1 ;  /* 0x3f80000003037423 */ /* 0x000fe20000000008 */
[----:B0-----:R-:W-:Y:S02]  /*04f0*/  LEA R6, R6, -R5, 0x17 ;  /* 0x8000000506067211 */ /* 0x001fe400078eb8ff */
[----:B------:R-:W-:Y:S01]  /*0500*/  FSEL R5, RZ, +INF , !P1 ;  /* 0x7f800000ff057808 */ /* 0x000fe20004800000 */
[----:B------:R-:W-:-:S04]  /*0510*/  FMUL R3, R2, R3 ;  /* 0x0000000302037220 */ /* 0x000fc80000400000 */
[----:B------:R-:W-:Y:S01]  /*0520*/  @!P0 FMUL R5, R6, R3 ;  /* 0x0000000306058220 */ /* 0x000fe20000400000 */
[----:B------:R-:W-:-:S07]  /*0530*/  @!P2 MOV R5, 0x7fffffff ;  /* 0x7fffffff0005a802 */ /* 0x000fce0000000f00 */
.L_x_1:
[----:B------:R-:W-:Y:S05]  /*0540*/  BSYNC.RECONVERGENT B0 ;  /* 0x0000000000007941 */ /* 0x000fea0003800200 */
.L_x_0:
[----:B------:R-:W0:Y:S02]  /*0550*/  LDC.64 R2, c[0x0][0x388] ;  /* 0x0000e200ff027b82 */ /* 0x000e240000000a00 */
[----:B0-----:R-:W-:-:S05]  /*0560*/  IMAD.WIDE R2, R0, 0x4, R2 ;  /* 0x0000000400027825 */ /* 0x001fca00078e0202 */
[----:B------:R-:W-:Y:S01]  /*0570*/  STG.E desc[UR4][R2.64], R5 ;  /* 0x0000000502007986 */ /* 0x000fe2000c101904 */
[----:B------:R-:W-:Y:S05]  /*0580*/  EXIT ;  /* 0x000000000000794d */ /* 0x000fea0003800000 */
.L_x_2:
[----:B------:R-:W-:-:S00]  /*0590*/  BRA `(.L_x_2) ;  /* 0xfffffffc00fc7947 */ /* 0x000fc0000383ffff */
[----:B------:R-:W-:-:S00]  /*05a0*/  NOP ;  /* 0x0000000000007918 */ /* 0x000fc00000000000 */
        /* <DEDUP_REMOVED lines=13> */
.L_x_3:


//--------------------- .nv.shared.reserved.0     --------------------------
	.section	.nv.shared.reserved.0,"aw",@nobits
	.weak		__nv_reservedSMEM_offset_0_alias
	.size		__nv_reservedSMEM_offset_0_alias, 0, 64
	.other		__nv_reservedSMEM_offset_0_alias,@"STO_CUDA_RESERVED_SHARED STV_DEFAULT"
__nv_reservedSMEM_offset_0_alias:
	.zero		0
	.zero		64


//--------------------- .nv.constant0._Z9powKernelPKfPfi --------------------------
	.section	.nv.constant0._Z9powKernelPKfPfi,"a",@progbits
	.sectionflags	@""
	.align	4
.nv.constant0._Z9powKernelPKfPfi:
	.zero		916


//--------------------- SYMBOLS --------------------------

	.type		.nv.reservedSmem.offset0,@object
	.size		.nv.reservedSmem.offset0,0x4
